//
// Generated by NVIDIA NVVM Compiler
//
// Compiler Build ID: CL-36424714
// Cuda compilation tools, release 13.0, V13.0.88
// Based on NVVM 20.0.0
//

.version 9.0
.target sm_100
.address_size 64

	// .globl	_Z8multiplyPfS_S_i
.extern .func  (.param .b32 func_retval0) vprintf
(
	.param .b64 vprintf_param_0,
	.param .b64 vprintf_param_1
)
;
.global .align 1 .b8 $str[4] = {37, 100, 10};

.visible .entry _Z8multiplyPfS_S_i(
	.param .u64 .ptr .align 1 _Z8multiplyPfS_S_i_param_0,
	.param .u64 .ptr .align 1 _Z8multiplyPfS_S_i_param_1,
	.param .u64 .ptr .align 1 _Z8multiplyPfS_S_i_param_2,
	.param .u32 _Z8multiplyPfS_S_i_param_3
)
{
	.local .align 8 .b8 	__local_depot0[8];
	.reg .b64 	%SP;
	.reg .b64 	%SPL;
	.reg .pred 	%p<2>;
	.reg .b32 	%r<8>;
	.reg .b32 	%f<4>;
	.reg .b64 	%rd<15>;

	mov.u64 	%SPL, __local_depot0;
	cvta.local.u64 	%SP, %SPL;
	ld.param.u64 	%rd1, [_Z8multiplyPfS_S_i_param_0];
	ld.param.u64 	%rd2, [_Z8multiplyPfS_S_i_param_1];
	ld.param.u64 	%rd3, [_Z8multiplyPfS_S_i_param_2];
	ld.param.u32 	%r2, [_Z8multiplyPfS_S_i_param_3];
	add.u64 	%rd4, %SP, 0;
	add.u64 	%rd5, %SPL, 0;
	mov.u32 	%r3, %ctaid.x;
	mov.u32 	%r4, %ntid.x;
	mov.u32 	%r5, %tid.x;
	mad.lo.s32 	%r1, %r3, %r4, %r5;
	st.local.u32 	[%rd5], %r1;
	mov.u64 	%rd6, $str;
	cvta.global.u64 	%rd7, %rd6;
	{ // callseq 0, 0
	.param .b64 param0;
	st.param.b64 	[param0], %rd7;
	.param .b64 param1;
	st.param.b64 	[param1], %rd4;
	.param .b32 retval0;
	call.uni (retval0), 
	vprintf, 
	(
	param0, 
	param1
	);
	ld.param.b32 	%r6, [retval0];
	} // callseq 0
	setp.ge.s32 	%p1, %r1, %r2;
	@%p1 bra 	$L__BB0_2;
	cvta.to.global.u64 	%rd8, %rd1;
	cvta.to.global.u64 	%rd9, %rd2;
	cvta.to.global.u64 	%rd10, %rd3;
	mul.wide.s32 	%rd11, %r1, 4;
	add.s64 	%rd12, %rd8, %rd11;
	ld.global.f32 	%f1, [%rd12];
	add.s64 	%rd13, %rd9, %rd11;
	ld.global.f32 	%f2, [%rd13];
	mul.f32 	%f3, %f1, %f2;
	add.s64 	%rd14, %rd10, %rd11;
	st.global.f32 	[%rd14], %f3;
$L__BB0_2:
	ret;

}


// ===== COMPILED SASS (sm_100) =====

	.target	sm_100

	.elftype	@"ET_EXEC"


//--------------------- .note.nv.tkinfo           --------------------------
	.section	.note.nv.tkinfo,"",@"SHT_NOTE"
	.sectionflags	@"SHF_NOTE_NV_TKINFO"
	.tkinfo
        /*0018*/ 	.word	0x00000002
        /*0030*/ 	.string	""
        /*0030*/ 	.string	"ptxas"
        /*0030*/ 	.string	"Cuda compilation tools, release 13.0, V13.0.88"
        /*0030*/ 	.string	"Build cuda_13.0.r13.0/compiler.36424714_0"
        /*0030*/ 	.string	"-arch sm_100 -m 64 "



//--------------------- .note.nv.cuinfo           --------------------------
	.section	.note.nv.cuinfo,"",@"SHT_NOTE"
	.sectionflags	@"SHF_NOTE_NV_CUINFO"
        /*0018*/ 	.short	0x0002
        /*001a*/ 	.short	0x0064
        /*001c*/ 	.short	0x0082
	.zero		2


//--------------------- .nv.info                  --------------------------
	.section	.nv.info,"",@"SHT_CUDA_INFO"
	.align	4


	//----- nvinfo : EIATTR_REGCOUNT
	.align		4
        /*0000*/ 	.byte	0x04, 0x2f
        /*0002*/ 	.short	(.L_2 - .L_1)
	.align		4
.L_1:
        /*0004*/ 	.word	index@(_Z8multiplyPfS_S_i)
        /*0008*/ 	.word	0x00000018


	//----- nvinfo : EIATTR_FRAME_SIZE
	.align		4
.L_2:
        /*000c*/ 	.byte	0x04, 0x11
        /*000e*/ 	.short	(.L_4 - .L_3)
	.align		4
.L_3:
        /*0010*/ 	.word	index@(_Z8multiplyPfS_S_i)
        /*0014*/ 	.word	0x00000008


	//----- nvinfo : EIATTR_MIN_STACK_SIZE
	.align		4
.L_4:
        /*0018*/ 	.byte	0x04, 0x12
        /*001a*/ 	.short	(.L_6 - .L_5)
	.align		4
.L_5:
        /*001c*/ 	.word	index@(_Z8multiplyPfS_S_i)
        /*0020*/ 	.word	0x00000008
.L_6:


//--------------------- .nv.compat                --------------------------
	.section	.nv.compat,"",@"SHT_CUDA_COMPAT_INFO"
	.align	4
        /*0000*/ 	.byte	0x02, 0x09, 0x00, 0x00, 0x02, 0x02, 0x01, 0x00, 0x02, 0x05, 0x05, 0x00, 0x03, 0x07, 0x01, 0x01
        /*0010*/ 	.byte	0x02, 0x03, 0x00, 0x00, 0x02, 0x06, 0x01, 0x00, 0x04, 0x0b, 0x08, 0x00, 0x09, 0x00, 0x00, 0x00
        /*0020*/ 	.byte	0x00, 0x00, 0x00, 0x00


//--------------------- .nv.info._Z8multiplyPfS_S_i --------------------------
	.section	.nv.info._Z8multiplyPfS_S_i,"",@"SHT_CUDA_INFO"
	.sectionflags	@""
	.align	4


	//----- nvinfo : EIATTR_CUDA_API_VERSION
	.align		4
        /*0000*/ 	.byte	0x04, 0x37
        /*0002*/ 	.short	(.L_8 - .L_7)
.L_7:
        /*0004*/ 	.word	0x00000082


	//----- nvinfo : EIATTR_KPARAM_INFO
	.align		4
.L_8:
        /*0008*/ 	.byte	0x04, 0x17
        /*000a*/ 	.short	(.L_10 - .L_9)
.L_9:
        /*000c*/ 	.word	0x00000000
        /*0010*/ 	.short	0x0003
        /*0012*/ 	.short	0x0018
        /*0014*/ 	.byte	0x00, 0xf0, 0x11, 0x00


	//----- nvinfo : EIATTR_KPARAM_INFO
	.align		4
.L_10:
        /*0018*/ 	.byte	0x04, 0x17
        /*001a*/ 	.short	(.L_12 - .L_11)
.L_11:
        /*001c*/ 	.word	0x00000000
        /*0020*/ 	.short	0x0002
        /*0022*/ 	.short	0x0010
        /*0024*/ 	.byte	0x00, 0xf5, 0x21, 0x00


	//----- nvinfo : EIATTR_KPARAM_INFO
	.align		4
.L_12:
        /*0028*/ 	.byte	0x04, 0x17
        /*002a*/ 	.short	(.L_14 - .L_13)
.L_13:
        /*002c*/ 	.word	0x00000000
        /*0030*/ 	.short	0x0001
        /*0032*/ 	.short	0x0008
        /*0034*/ 	.byte	0x00, 0xf5, 0x21, 0x00


	//----- nvinfo : EIATTR_KPARAM_INFO
	.align		4
.L_14:
        /*0038*/ 	.byte	0x04, 0x17
        /*003a*/ 	.short	(.L_16 - .L_15)
.L_15:
        /*003c*/ 	.word	0x00000000
        /*0040*/ 	.short	0x0000
        /*0042*/ 	.short	0x0000
        /*0044*/ 	.byte	0x00, 0xf5, 0x21, 0x00


	//----- nvinfo : EIATTR_SPARSE_MMA_MASK
	.align		4
.L_16:
        /*0048*/ 	.byte	0x03, 0x50
        /*004a*/ 	.short	0x0000


	//----- nvinfo : EIATTR_MAXREG_COUNT
	.align		4
        /*004c*/ 	.byte	0x03, 0x1b
        /*004e*/ 	.short	0x00ff


	//----- nvinfo : EIATTR_EXTERNS
	.align		4
        /*0050*/ 	.byte	0x04, 0x0f
        /*0052*/ 	.short	(.L_18 - .L_17)


	//   ....[0]....
	.align		4
.L_17:
        /*0054*/ 	.word	index@(vprintf)


	//----- nvinfo : EIATTR_MERCURY_ISA_VERSION
	.align		4
.L_18:
        /*0058*/ 	.byte	0x03, 0x5f
        /*005a*/ 	.short	0x0101


	//----- nvinfo : EIATTR_VRC_CTA_INIT_COUNT
	.align		4
        /*005c*/ 	.byte	0x02, 0x4a
	.zero		1
	.zero		1


	//----- nvinfo : EIATTR_SYSCALL_OFFSETS
	.align		4
        /*0060*/ 	.byte	0x04, 0x46
        /*0062*/ 	.short	(.L_20 - .L_19)


	//   ....[0]....
.L_19:
        /*0064*/ 	.word	0x00000110


	//----- nvinfo : EIATTR_EXIT_INSTR_OFFSETS
	.align		4
.L_20:
        /*0068*/ 	.byte	0x04, 0x1c
        /*006a*/ 	.short	(.L_22 - .L_21)


	//   ....[0]....
.L_21:
        /*006c*/ 	.word	0x00000140


	//   ....[1]....
        /*0070*/ 	.word	0x00000200


	//----- nvinfo : EIATTR_CRS_STACK_SIZE
	.align		4
.L_22:
        /*0074*/ 	.byte	0x04, 0x1e
        /*0076*/ 	.short	(.L_24 - .L_23)
.L_23:
        /*0078*/ 	.word	0x00000000


	//----- nvinfo : EIATTR_CBANK_PARAM_SIZE
	.align		4
.L_24:
        /*007c*/ 	.byte	0x03, 0x19
        /*007e*/ 	.short	0x001c


	//----- nvinfo : EIATTR_PARAM_CBANK
	.align		4
        /*0080*/ 	.byte	0x04, 0x0a
        /*0082*/ 	.short	(.L_26 - .L_25)
	.align		4
.L_25:
        /*0084*/ 	.word	index@(.nv.constant0._Z8multiplyPfS_S_i)
        /*0088*/ 	.short	0x0380
        /*008a*/ 	.short	0x001c


	//----- nvinfo : EIATTR_SW_WAR
	.align		4
.L_26:
        /*008c*/ 	.byte	0x04, 0x36
        /*008e*/ 	.short	(.L_28 - .L_27)
.L_27:
        /*0090*/ 	.word	0x00000008
.L_28:


//--------------------- .nv.callgraph             --------------------------
	.section	.nv.callgraph,"",@"SHT_CUDA_CALLGRAPH"
	.align	4
	.sectionentsize	8
	.align		4
        /*0000*/ 	.word	0x00000000
	.align		4
        /*0004*/ 	.word	0xffffffff
	.align		4
        /*0008*/ 	.word	index@(_Z8multiplyPfS_S_i)
	.align		4
        /*000c*/ 	.word	index@(vprintf)
	.align		4
        /*0010*/ 	.word	0x00000000
	.align		4
        /*0014*/ 	.word	0xfffffffe
	.align		4
        /*0018*/ 	.word	0x00000000
	.align		4
        /*001c*/ 	.word	0xfffffffd
	.align		4
        /*0020*/ 	.word	0x00000000
	.align		4
        /*0024*/ 	.word	0xfffffffc


//--------------------- .nv.constant4             --------------------------
	.section	.nv.constant4,"a",@progbits
	.align	8
	.align		8
.nv.constant4:
        /*0000*/ 	.dword	vprintf
	.align		8
        /*0008*/ 	.dword	$str


//--------------------- .text._Z8multiplyPfS_S_i  --------------------------
	.section	.text._Z8multiplyPfS_S_i,"ax",@progbits
	.align	128
        .global         _Z8multiplyPfS_S_i
        .type           _Z8multiplyPfS_S_i,@function
        .size           _Z8multiplyPfS_S_i,(.L_x_2 - _Z8multiplyPfS_S_i)
        .other          _Z8multiplyPfS_S_i,@"STO_CUDA_ENTRY STV_DEFAULT"
_Z8multiplyPfS_S_i:
.text._Z8multiplyPfS_S_i:
[----:B------:R-:W0:Y:S01]  /*0000*/  LDC R1, c[0x0][0x37c] ;  /* 0x0000df00ff017b82 */ /* 0x000e220000000800 */
[----:B------:R-:W1:Y:S01]  /*0010*/  S2R R3, SR_TID.X ;  /* 0x0000000000037919 */ /* 0x000e620000002100 */
[----:B------:R-:W2:Y:S06]  /*0020*/  LDCU UR5, c[0x0][0x2fc] ;  /* 0x00005f80ff0577ac */ /* 0x000eac0008000800 */
[----:B------:R-:W1:Y:S01]  /*0030*/  S2UR UR6, SR_CTAID.X ;  /* 0x00000000000679c3 */ /* 0x000e620000002500 */
[----:B0-----:R-:W-:Y:S02]  /*0040*/  IADD3 R1, PT, PT, R1, -0x8, RZ ;  /* 0xfffffff801017810 */ /* 0x001fe40007ffe0ff */
[----:B------:R-:W-:Y:S01]  /*0050*/  MOV R0, 0x0 ;  /* 0x0000000000007802 */ /* 0x000fe20000000f00 */
[----:B------:R-:W0:Y:S04]  /*0060*/  LDCU UR4, c[0x0][0x2f8] ;  /* 0x00005f00ff0477ac */ /* 0x000e280008000800 */
[----:B------:R-:W1:Y:S08]  /*0070*/  LDC R2, c[0x0][0x360] ;  /* 0x0000d800ff027b82 */ /* 0x000e700000000800 */
[----:B------:R3:W4:Y:S01]  /*0080*/  LDC.64 R8, c[0x4][R0] ;  /* 0x0100000000087b82 */ /* 0x0007220000000a00 */
[----:B0-----:R-:W-:-:S04]  /*0090*/  IADD3 R6, P0, PT, R1, UR4, RZ ;  /* 0x0000000401067c10 */ /* 0x001fc8000ff1e0ff */
[----:B--2---:R-:W-:Y:S01]  /*00a0*/  IADD3.X R7, PT, PT, RZ, UR5, RZ, P0, !PT ;  /* 0x00000005ff077c10 */ /* 0x004fe200087fe4ff */
[----:B-1----:R-:W-:Y:S01]  /*00b0*/  IMAD R2, R2, UR6, R3 ;  /* 0x0000000602027c24 */ /* 0x002fe2000f8e0203 */
[----:B------:R-:W0:Y:S04]  /*00c0*/  LDCU.64 UR6, c[0x4][0x8] ;  /* 0x01000100ff0677ac */ /* 0x000e280008000a00 */
[----:B------:R3:W-:Y:S01]  /*00d0*/  STL [R1], R2 ;  /* 0x0000000201007387 */ /* 0x0007e20000100800 */
[----:B0-----:R-:W-:Y:S02]  /*00e0*/  MOV R4, UR6 ;  /* 0x0000000600047c02 */ /* 0x001fe40008000f00 */
[----:B---34-:R-:W-:-:S07]  /*00f0*/  MOV R5, UR7 ;  /* 0x0000000700057c02 */ /* 0x018fce0008000f00 */
[----:B------:R-:W-:-:S07]  /*0100*/  LEPC R20, `(.L_x_0) ;  /* 0x000000001014794e */ /* 0x000fce0000000000 */
[----:B------:R-:W-:Y:S05]  /*0110*/  CALL.ABS.NOINC R8 ;  /* 0x0000000008007343 */ /* 0x000fea0003c00000 */
.L_x_0:
[----:B------:R-:W0:Y:S02]  /*0120*/  LDCU UR4, c[0x0][0x398] ;  /* 0x00007300ff0477ac */ /* 0x000e240008000800 */
[----:B0-----:R-:W-:-:S13]  /*0130*/  ISETP.GE.AND P0, PT, R2, UR4, PT ;  /* 0x0000000402007c0c */ /* 0x001fda000bf06270 */
[----:B------:R-:W-:Y:S05]  /*0140*/  @P0 EXIT ;  /* 0x000000000000094d */ /* 0x000fea0003800000 */
[----:B------:R-:W0:Y:S01]  /*0150*/  LDC.64 R4, c[0x0][0x380] ;  /* 0x0000e000ff047b82 */ /* 0x000e220000000a00 */
[----:B------:R-:W1:Y:S07]  /*0160*/  LDCU.64 UR4, c[0x0][0x358] ;  /* 0x00006b00ff0477ac */ /* 0x000e6e0008000a00 */
[----:B------:R-:W2:Y:S08]  /*0170*/  LDC.64 R6, c[0x0][0x388] ;  /* 0x0000e200ff067b82 */ /* 0x000eb00000000a00 */
[----:B------:R-:W3:Y:S01]  /*0180*/  LDC.64 R8, c[0x0][0x390] ;  /* 0x0000e400ff087b82 */ /* 0x000ee20000000a00 */
[----:B0-----:R-:W-:-:S06]  /*0190*/  IMAD.WIDE R4, R2, 0x4, R4 ;  /* 0x0000000402047825 */ /* 0x001fcc00078e0204 */
[----:B-1----:R-:W4:Y:S01]  /*01a0*/  LDG.E R4, desc[UR4][R4.64] ;  /* 0x0000000404047981 */ /* 0x002f22000c1e1900 */
[----:B--2---:R-:W-:-:S06]  /*01b0*/  IMAD.WIDE R6, R2, 0x4, R6 ;  /* 0x0000000402067825 */ /* 0x004fcc00078e0206 */
[----:B------:R-:W4:Y:S01]  /*01c0*/  LDG.E R7, desc[UR4][R6.64] ;  /* 0x0000000406077981 */ /* 0x000f22000c1e1900 */
[----:B---3--:R-:W-:-:S04]  /*01d0*/  IMAD.WIDE R2, R2, 0x4, R8 ;  /* 0x0000000402027825 */ /* 0x008fc800078e0208 */
[----:B----4-:R-:W-:-:S05]  /*01e0*/  FMUL R9, R4, R7 ;  /* 0x0000000704097220 */ /* 0x010fca0000400000 */
[----:B------:R-:W-:Y:S01]  /*01f0*/  STG.E desc[UR4][R2.64], R9 ;  /* 0x0000000902007986 */ /* 0x000fe2000c101904 */
[----:B------:R-:W-:Y:S05]  /*0200*/  EXIT ;  /* 0x000000000000794d */ /* 0x000fea0003800000 */
.L_x_1:
[----:B------:R-:W-:-:S00]  /*0210*/  BRA `(.L_x_1) ;  /* 0xfffffffc00fc7947 */ /* 0x000fc0000383ffff */
[----:B------:R-:W-:-:S00]  /*0220*/  NOP ;  /* 0x0000000000007918 */ /* 0x000fc00000000000 */
        /* <DEDUP_REMOVED lines=13> */
.L_x_2:


//--------------------- .nv.global.init           --------------------------
	.section	.nv.global.init,"aw",@progbits
.nv.global.init:
	.type		$str,@object
	.size		$str,(.L_0 - $str)
$str:
        /*0000*/ 	.byte	0x25, 0x64, 0x0a, 0x00
.L_0:


//--------------------- .nv.shared.reserved.0     --------------------------
	.section	.nv.shared.reserved.0,"aw",@nobits
	.weak		__nv_reservedSMEM_offset_0_alias
	.size		__nv_reservedSMEM_offset_0_alias, 0, 64
	.other		__nv_reservedSMEM_offset_0_alias,@"STO_CUDA_RESERVED_SHARED STV_DEFAULT"
__nv_reservedSMEM_offset_0_alias:
	.zero		0
	.zero		64


//--------------------- .nv.constant0._Z8multiplyPfS_S_i --------------------------
	.section	.nv.constant0._Z8multiplyPfS_S_i,"a",@progbits
	.sectionflags	@""
	.align	4
.nv.constant0._Z8multiplyPfS_S_i:
	.zero		924


//--------------------- SYMBOLS --------------------------

	.type		.nv.reservedSmem.offset0,@object
	.size		.nv.reservedSmem.offset0,0x4
	.type		vprintf,@function
